	.headerflags	@"EF_CUDA_TEXMODE_UNIFIED EF_CUDA_64BIT_ADDRESS EF_CUDA_ACCELERATORS EF_CUDA_SM90 EF_CUDA_VIRTUAL_SM(EF_CUDA_SM90)"
	.elftype	@"ET_EXEC"


//--------------------- .nv.info                  --------------------------
	.section	.nv.info,"",@"SHT_CUDA_INFO"
	.align	4


	//----- nvinfo : EIATTR_REGCOUNT
	.align		4
        /*0000*/ 	.byte	0x04, 0x2f
        /*0002*/ 	.short	(.L_3 - .L_2)
	.align		4
.L_2:
        /*0004*/ 	.word	index@(triton_poi_fused__native_batch_norm_legit_no_training_relu_59)
        /*0008*/ 	.word	0x00000016


	//----- nvinfo : EIATTR_MIN_STACK_SIZE
	.align		4
.L_3:
        /*000c*/ 	.byte	0x04, 0x12
        /*000e*/ 	.short	(.L_5 - .L_4)
	.align		4
.L_4:
        /*0010*/ 	.word	index@(triton_poi_fused__native_batch_norm_legit_no_training_relu_59)
        /*0014*/ 	.word	0x00000000


	//----- nvinfo : EIATTR_FRAME_SIZE
	.align		4
.L_5:
        /*0018*/ 	.byte	0x04, 0x11
        /*001a*/ 	.short	(.L_7 - .L_6)
	.align		4
.L_6:
        /*001c*/ 	.word	index@(triton_poi_fused__native_batch_norm_legit_no_training_relu_59)
        /*0020*/ 	.word	0x00000000


	//----- nvinfo : EIATTR_MIN_STACK_SIZE
	.align		4
.L_7:
        /*0024*/ 	.byte	0x04, 0x12
        /*0026*/ 	.short	(.L_9 - .L_8)
	.align		4
.L_8:
        /*0028*/ 	.word	index@(triton_poi_fused__native_batch_norm_legit_no_training_relu_59)
        /*002c*/ 	.word	0x00000000
.L_9:


//--------------------- .nv.info.triton_poi_fused__native_batch_norm_legit_no_training_relu_59 --------------------------
	.section	.nv.info.triton_poi_fused__native_batch_norm_legit_no_training_relu_59,"",@"SHT_CUDA_INFO"
	.sectionflags	@""
	.align	4


	//----- nvinfo : EIATTR_CUDA_API_VERSION
	.align		4
        /*0000*/ 	.byte	0x04, 0x37
        /*0002*/ 	.short	(.L_11 - .L_10)
.L_10:
        /*0004*/ 	.word	0x0000007c


	//----- nvinfo : EIATTR_KPARAM_INFO
	.align		4
.L_11:
        /*0008*/ 	.byte	0x04, 0x17
        /*000a*/ 	.short	(.L_13 - .L_12)
.L_12:
        /*000c*/ 	.word	0x00000000
        /*0010*/ 	.short	0x0007
        /*0012*/ 	.short	0x0034
        /*0014*/ 	.byte	0x00, 0xf0, 0x11, 0x00


	//----- nvinfo : EIATTR_KPARAM_INFO
	.align		4
.L_13:
        /*0018*/ 	.byte	0x04, 0x17
        /*001a*/ 	.short	(.L_15 - .L_14)
.L_14:
        /*001c*/ 	.word	0x00000000
        /*0020*/ 	.short	0x0006
        /*0022*/ 	.short	0x0030
        /*0024*/ 	.byte	0x00, 0xf0, 0x11, 0x00


	//----- nvinfo : EIATTR_KPARAM_INFO
	.align		4
.L_15:
        /*0028*/ 	.byte	0x04, 0x17
        /*002a*/ 	.short	(.L_17 - .L_16)
.L_16:
        /*002c*/ 	.word	0x00000000
        /*0030*/ 	.short	0x0005
        /*0032*/ 	.short	0x0028
        /*0034*/ 	.byte	0x00, 0xf4, 0x21, 0x00


	//----- nvinfo : EIATTR_KPARAM_INFO
	.align		4
.L_17:
        /*0038*/ 	.byte	0x04, 0x17
        /*003a*/ 	.short	(.L_19 - .L_18)
.L_18:
        /*003c*/ 	.word	0x00000000
        /*0040*/ 	.short	0x0004
        /*0042*/ 	.short	0x0020
        /*0044*/ 	.byte	0x00, 0xf4, 0x21, 0x00


	//----- nvinfo : EIATTR_KPARAM_INFO
	.align		4
.L_19:
        /*0048*/ 	.byte	0x04, 0x17
        /*004a*/ 	.short	(.L_21 - .L_20)
.L_20:
        /*004c*/ 	.word	0x00000000
        /*0050*/ 	.short	0x0003
        /*0052*/ 	.short	0x0018
        /*0054*/ 	.byte	0x00, 0xf4, 0x21, 0x00


	//----- nvinfo : EIATTR_KPARAM_INFO
	.align		4
.L_21:
        /*0058*/ 	.byte	0x04, 0x17
        /*005a*/ 	.short	(.L_23 - .L_22)
.L_22:
        /*005c*/ 	.word	0x00000000
        /*0060*/ 	.short	0x0002
        /*0062*/ 	.short	0x0010
        /*0064*/ 	.byte	0x00, 0xf4, 0x21, 0x00


	//----- nvinfo : EIATTR_KPARAM_INFO
	.align		4
.L_23:
        /*0068*/ 	.byte	0x04, 0x17
        /*006a*/ 	.short	(.L_25 - .L_24)
.L_24:
        /*006c*/ 	.word	0x00000000
        /*0070*/ 	.short	0x0001
        /*0072*/ 	.short	0x0008
        /*0074*/ 	.byte	0x00, 0xf4, 0x21, 0x00


	//----- nvinfo : EIATTR_KPARAM_INFO
	.align		4
.L_25:
        /*0078*/ 	.byte	0x04, 0x17
        /*007a*/ 	.short	(.L_27 - .L_26)
.L_26:
        /*007c*/ 	.word	0x00000000
        /*0080*/ 	.short	0x0000
        /*0082*/ 	.short	0x0000
        /*0084*/ 	.byte	0x00, 0xf4, 0x21, 0x00


	//----- nvinfo : EIATTR_SPARSE_MMA_MASK
	.align		4
.L_27:
        /*0088*/ 	.byte	0x03, 0x50
        /*008a*/ 	.short	0x0000


	//----- nvinfo : EIATTR_MAXREG_COUNT
	.align		4
        /*008c*/ 	.byte	0x03, 0x1b
        /*008e*/ 	.short	0x00ff


	//----- nvinfo : EIATTR_EXIT_INSTR_OFFSETS
	.align		4
        /*0090*/ 	.byte	0x04, 0x1c
        /*0092*/ 	.short	(.L_29 - .L_28)


	//   ....[0]....
.L_28:
        /*0094*/ 	.word	0x00000570


	//   ....[1]....
        /*0098*/ 	.word	0x00000630


	//----- nvinfo : EIATTR_REQNTID
	.align		4
.L_29:
        /*009c*/ 	.byte	0x04, 0x10
        /*009e*/ 	.short	(.L_31 - .L_30)
.L_30:
        /*00a0*/ 	.word	0x00000080
        /*00a4*/ 	.word	0x00000001
        /*00a8*/ 	.word	0x00000001


	//----- nvinfo : EIATTR_CBANK_PARAM_SIZE
	.align		4
.L_31:
        /*00ac*/ 	.byte	0x03, 0x19
        /*00ae*/ 	.short	0x0038


	//----- nvinfo : EIATTR_PARAM_CBANK
	.align		4
        /*00b0*/ 	.byte	0x04, 0x0a
        /*00b2*/ 	.short	(.L_33 - .L_32)
	.align		4
.L_32:
        /*00b4*/ 	.word	index@(.nv.constant0.triton_poi_fused__native_batch_norm_legit_no_training_relu_59)
        /*00b8*/ 	.short	0x0210
        /*00ba*/ 	.short	0x0038


	//----- nvinfo : EIATTR_SW_WAR
	.align		4
.L_33:
        /*00bc*/ 	.byte	0x04, 0x36
        /*00be*/ 	.short	(.L_35 - .L_34)
.L_34:
        /*00c0*/ 	.word	0x00000008
.L_35:


//--------------------- .nv.callgraph             --------------------------
	.section	.nv.callgraph,"",@"SHT_CUDA_CALLGRAPH"
	.align	4
	.sectionentsize	8
	.align		4
        /*0000*/ 	.word	0x00000000
	.align		4
        /*0004*/ 	.word	0xffffffff
	.align		4
        /*0008*/ 	.word	0x00000000
	.align		4
        /*000c*/ 	.word	0xfffffffe
	.align		4
        /*0010*/ 	.word	0x00000000
	.align		4
        /*0014*/ 	.word	0xfffffffd
	.align		4
        /*0018*/ 	.word	0x00000000
	.align		4
        /*001c*/ 	.word	0xfffffffc


//--------------------- .nv.constant4             --------------------------
	.section	.nv.constant4,"a",@progbits
	.align	8
	.align		8
.nv.constant4:
        /*0000*/ 	.dword	_$_str
	.align		8
        /*0008*/ 	.dword	_$_str_$_2


//--------------------- .text.triton_poi_fused__native_batch_norm_legit_no_training_relu_59 --------------------------
	.section	.text.triton_poi_fused__native_batch_norm_legit_no_training_relu_59,"ax",@progbits
	.sectionflags	@"SHF_BARRIERS=1"
	.align	128
        .global         triton_poi_fused__native_batch_norm_legit_no_training_relu_59
        .type           triton_poi_fused__native_batch_norm_legit_no_training_relu_59,@function
        .size           triton_poi_fused__native_batch_norm_legit_no_training_relu_59,(.L_x_1 - triton_poi_fused__native_batch_norm_legit_no_training_relu_59)
        .other          triton_poi_fused__native_batch_norm_legit_no_training_relu_59,@"STO_CUDA_ENTRY STV_DEFAULT"
triton_poi_fused__native_batch_norm_legit_no_training_relu_59:
.text.triton_poi_fused__native_batch_norm_legit_no_training_relu_59:
[----:B------:R-:W0:Y:S01]  /*0000*/  LDC R1, c[0x0][0x28] ;  /* 0x00000a00ff017b82 */ /* 0x000e220000000800 */
[----:B------:R-:W1:Y:S07]  /*0010*/  S2R R12, SR_TID.X ;  /* 0x00000000000c7919 */ /* 0x000e6e0000002100 */
[----:B------:R-:W2:Y:S01]  /*0020*/  LDC.64 R2, c[0x0][0x220] ;  /* 0x00008800ff027b82 */ /* 0x000ea20000000a00 */
[----:B------:R-:W-:Y:S01]  /*0030*/  ULDC.64 UR6, c[0x0][0x208] ;  /* 0x0000820000067ab9 */ /* 0x000fe20000000a00 */
[----:B------:R-:W3:Y:S01]  /*0040*/  S2R R0, SR_CTAID.Y ;  /* 0x0000000000007919 */ /* 0x000ee20000002600 */
[----:B------:R-:W4:Y:S05]  /*0050*/  S2R R7, SR_CTAID.X ;  /* 0x0000000000077919 */ /* 0x000f2a0000002500 */
[----:B------:R-:W5:Y:S08]  /*0060*/  LDC.64 R14, c[0x0][0x218] ;  /* 0x00008600ff0e7b82 */ /* 0x000f700000000a00 */
[----:B------:R-:W4:Y:S01]  /*0070*/  LDC.64 R10, c[0x0][0x230] ;  /* 0x00008c00ff0a7b82 */ /* 0x000f220000000a00 */
[----:B-1----:R-:W-:Y:S01]  /*0080*/  IMAD.SHL.U32 R13, R12, 0x2, RZ ;  /* 0x000000020c0d7824 */ /* 0x002fe200078e00ff */
[----:B---3--:R-:W-:-:S04]  /*0090*/  SHF.R.S32.HI R6, RZ, 0x17, R0 ;  /* 0x00000017ff067819 */ /* 0x008fc80000011400 */
[----:B------:R-:W-:Y:S02]  /*00a0*/  LOP3.LUT R13, R13, 0xfe, RZ, 0xc0, !PT ;  /* 0x000000fe0d0d7812 */ /* 0x000fe400078ec0ff */
[----:B------:R-:W-:Y:S02]  /*00b0*/  SGXT R6, R6, 0x1 ;  /* 0x000000010606781a */ /* 0x000fe40000000200 */
[----:B------:R-:W-:-:S04]  /*00c0*/  PRMT R17, R13, 0x6540, R0 ;  /* 0x000065400d117816 */ /* 0x000fc80000000000 */
[----:B------:R-:W-:-:S04]  /*00d0*/  LEA.HI R8, R6, R17, RZ, 0x8 ;  /* 0x0000001106087211 */ /* 0x000fc800078f40ff */
[----:B------:R-:W-:-:S05]  /*00e0*/  LOP3.LUT R4, R8, 0xffffff00, RZ, 0xc0, !PT ;  /* 0xffffff0008047812 */ /* 0x000fca00078ec0ff */
[----:B------:R-:W-:Y:S02]  /*00f0*/  IMAD.IADD R17, R17, 0x1, -R4 ;  /* 0x0000000111117824 */ /* 0x000fe400078e0a04 */
[----:B------:R-:W1:Y:S02]  /*0100*/  LDC.64 R4, c[0x0][0x210] ;  /* 0x00008400ff047b82 */ /* 0x000e640000000a00 */
[----:B--2---:R-:W-:-:S06]  /*0110*/  IMAD.WIDE R2, R17, 0x4, R2 ;  /* 0x0000000411027825 */ /* 0x004fcc00078e0202 */
[----:B------:R-:W2:Y:S01]  /*0120*/  LDG.E.EL.64 R2, desc[UR6][R2.64] ;  /* 0x0000000602027981 */ /* 0x000ea2000c2e1b00 */
[----:B------:R-:W-:Y:S01]  /*0130*/  IMAD.SHL.U32 R16, R8, 0x4, RZ ;  /* 0x0000000408107824 */ /* 0x000fe200078e00ff */
[----:B----4-:R-:W-:Y:S01]  /*0140*/  ISETP.GE.AND P0, PT, R7, 0x4, PT ;  /* 0x000000040700780c */ /* 0x010fe20003f06270 */
[----:B------:R-:W3:Y:S01]  /*0150*/  LDC.64 R8, c[0x0][0x228] ;  /* 0x00008a00ff087b82 */ /* 0x000ee20000000a00 */
[----:B-----5:R-:W-:Y:S02]  /*0160*/  IMAD.WIDE R14, R17, 0x4, R14 ;  /* 0x00000004110e7825 */ /* 0x020fe400078e020e */
[----:B------:R-:W-:Y:S02]  /*0170*/  LOP3.LUT R19, R16, 0xfffffc00, RZ, 0xc0, !PT ;  /* 0xfffffc0010137812 */ /* 0x000fe400078ec0ff */
[----:B------:R-:W-:Y:S02]  /*0180*/  LEA R16, R7, R17, 0x8 ;  /* 0x0000001107107211 */ /* 0x000fe400078e40ff */
[----:B------:R-:W4:Y:S03]  /*0190*/  LDG.E.EL.64 R14, desc[UR6][R14.64] ;  /* 0x000000060e0e7981 */ /* 0x000f26000c2e1b00 */
[----:B------:R-:W-:-:S04]  /*01a0*/  IMAD.IADD R19, R16, 0x1, R19 ;  /* 0x0000000110137824 */ /* 0x000fc800078e0213 */
[----:B-1----:R-:W-:Y:S01]  /*01b0*/  IMAD.WIDE R18, R19, 0x4, R4 ;  /* 0x0000000413127825 */ /* 0x002fe200078e0204 */
[----:B------:R-:W-:-:S03]  /*01c0*/  CS2R R4, SRZ ;  /* 0x0000000000047805 */ /* 0x000fc6000001ff00 */
[----:B0-----:R-:W-:-:S03]  /*01d0*/  IMAD.WIDE R10, R17, 0x4, R10 ;  /* 0x00000004110a7825 */ /* 0x001fc600078e020a */
[----:B------:R-:W4:Y:S01]  /*01e0*/  @!P0 LDG.E.EL.64 R4, desc[UR6][R18.64] ;  /* 0x0000000612048981 */ /* 0x000f22000c2e1b00 */
[----:B---3--:R-:W-:-:S03]  /*01f0*/  IMAD.WIDE R8, R17, 0x4, R8 ;  /* 0x0000000411087825 */ /* 0x008fc600078e0208 */
[----:B------:R-:W3:Y:S04]  /*0200*/  LDG.E.EL.64 R10, desc[UR6][R10.64] ;  /* 0x000000060a0a7981 */ /* 0x000ee8000c2e1b00 */
[----:B------:R-:W3:Y:S01]  /*0210*/  LDG.E.EL.64 R8, desc[UR6][R8.64] ;  /* 0x0000000608087981 */ /* 0x000ee2000c2e1b00 */
[----:B------:R-:W0:Y:S01]  /*0220*/  S2UR UR5, SR_CgaCtaId ;  /* 0x00000000000579c3 */ /* 0x000e220000008800 */
[----:B------:R-:W-:Y:S02]  /*0230*/  UMOV UR4, 0x400 ;  /* 0x0000040000047882 */ /* 0x000fe40000000000 */
[----:B0-----:R-:W-:-:S06]  /*0240*/  UPRMT UR4, UR5, 0x654, UR4 ;  /* 0x0000065405047896 */ /* 0x001fcc0008000004 */
[----:B------:R-:W-:Y:S01]  /*0250*/  LEA R13, R13, UR4, 0x3 ;  /* 0x000000040d0d7c11 */ /* 0x000fe2000f8e18ff */
[----:B--2---:R-:W-:Y:S01]  /*0260*/  FADD R2, R2, 9.9999997473787516356e-06 ;  /* 0x3727c5ac02027421 */ /* 0x004fe20000000000 */
[----:B------:R-:W-:-:S03]  /*0270*/  FADD R3, R3, 9.9999997473787516356e-06 ;  /* 0x3727c5ac03037421 */ /* 0x000fc60000000000 */
[----:B------:R-:W0:Y:S08]  /*0280*/  MUFU.SQRT R16, R2 ;  /* 0x0000000200107308 */ /* 0x000e300000002000 */
[----:B------:R-:W1:Y:S01]  /*0290*/  MUFU.SQRT R17, R3 ;  /* 0x0000000300117308 */ /* 0x000e620000002000 */
[C---:B0-----:R-:W-:Y:S02]  /*02a0*/  FSETP.GT.AND P1, PT, R16.reuse, 8.50705917302346158658e+37, PT ;  /* 0x7e8000001000780b */ /* 0x041fe40003f24000 */
[----:B------:R-:W-:-:S02]  /*02b0*/  FSETP.GEU.AND P3, PT, R16, 1.175494350822287508e-38, PT ;  /* 0x008000001000780b */ /* 0x000fc40003f6e000 */
[C---:B-1----:R-:W-:Y:S02]  /*02c0*/  FSETP.GT.AND P2, PT, R17.reuse, 8.50705917302346158658e+37, PT ;  /* 0x7e8000001100780b */ /* 0x042fe40003f44000 */
[----:B------:R-:W-:-:S07]  /*02d0*/  FSETP.GEU.AND P4, PT, R17, 1.175494350822287508e-38, PT ;  /* 0x008000001100780b */ /* 0x000fce0003f8e000 */
[----:B------:R-:W-:-:S04]  /*02e0*/  @P1 FMUL R16, R16, 0.25 ;  /* 0x3e80000010101820 */ /* 0x000fc80000400000 */
[----:B------:R-:W-:Y:S01]  /*02f0*/  @!P3 FMUL R16, R16, 16777216 ;  /* 0x4b8000001010b820 */ /* 0x000fe20000400000 */
[----:B------:R-:W-:-:S04]  /*0300*/  @P2 FMUL R17, R17, 0.25 ;  /* 0x3e80000011112820 */ /* 0x000fc80000400000 */
[----:B------:R-:W-:Y:S01]  /*0310*/  @!P4 FMUL R17, R17, 16777216 ;  /* 0x4b8000001111c820 */ /* 0x000fe20000400000 */
[----:B------:R-:W0:Y:S01]  /*0320*/  MUFU.RCP R16, R16 ;  /* 0x0000001000107308 */ /* 0x000e220000001000 */
[----:B------:R-:W-:-:S07]  /*0330*/  IMAD.MOV.U32 R2, RZ, RZ, 0x3e800000 ;  /* 0x3e800000ff027424 */ /* 0x000fce00078e00ff */
[----:B------:R-:W1:Y:S01]  /*0340*/  MUFU.RCP R17, R17 ;  /* 0x0000001100117308 */ /* 0x000e620000001000 */
[C---:B------:R-:W-:Y:S02]  /*0350*/  FSEL R3, R2.reuse, 1, P1 ;  /* 0x3f80000002037808 */ /* 0x040fe40000800000 */
[----:B------:R-:W-:-:S03]  /*0360*/  FSEL R2, R2, 1, P2 ;  /* 0x3f80000002027808 */ /* 0x000fc60001000000 */
[----:B------:R-:W-:Y:S02]  /*0370*/  @!P3 FMUL R3, R3, 16777216 ;  /* 0x4b8000000303b820 */ /* 0x000fe40000400000 */
[----:B------:R-:W-:Y:S01]  /*0380*/  @!P4 FMUL R2, R2, 16777216 ;  /* 0x4b8000000202c820 */ /* 0x000fe20000400000 */
[----:B----4-:R-:W-:Y:S01]  /*0390*/  FADD R4, -R14, R4 ;  /* 0x000000040e047221 */ /* 0x010fe20000000100 */
[----:B0-----:R-:W-:Y:S01]  /*03a0*/  FMUL R3, R16, R3 ;  /* 0x0000000310037220 */ /* 0x001fe20000400000 */
[----:B------:R-:W-:Y:S01]  /*03b0*/  FADD R5, -R15, R5 ;  /* 0x000000050f057221 */ /* 0x000fe20000000100 */
[----:B-1----:R-:W-:Y:S02]  /*03c0*/  FMUL R2, R17, R2 ;  /* 0x0000000211027220 */ /* 0x002fe40000400000 */
[----:B------:R-:W-:Y:S02]  /*03d0*/  FMUL R3, R4, R3 ;  /* 0x0000000304037220 */ /* 0x000fe40000400000 */
[----:B------:R-:W-:-:S02]  /*03e0*/  FMUL R2, R5, R2 ;  /* 0x0000000205027220 */ /* 0x000fc40000400000 */
[----:B---3--:R-:W-:Y:S02]  /*03f0*/  FFMA R3, R8, R3, R10 ;  /* 0x0000000308037223 */ /* 0x008fe4000000000a */
[----:B------:R-:W-:-:S03]  /*0400*/  FFMA R2, R9, R2, R11 ;  /* 0x0000000209027223 */ /* 0x000fc6000000000b */
[C---:B------:R-:W-:Y:S02]  /*0410*/  FSETP.GEU.AND P1, PT, R3.reuse, RZ, PT ;  /* 0x000000ff0300720b */ /* 0x040fe40003f2e000 */
[C---:B------:R-:W-:Y:S02]  /*0420*/  FSETP.GEU.AND P2, PT, R2.reuse, RZ, PT ;  /* 0x000000ff0200720b */ /* 0x040fe40003f4e000 */
[----:B------:R-:W-:Y:S02]  /*0430*/  FSEL R10, R3, RZ, P1 ;  /* 0x000000ff030a7208 */ /* 0x000fe40000800000 */
[----:B------:R-:W-:Y:S02]  /*0440*/  FSEL R11, R2, RZ, P2 ;  /* 0x000000ff020b7208 */ /* 0x000fe40001000000 */
[----:B------:R-:W-:Y:S01]  /*0450*/  LOP3.LUT R9, R12, 0x7f, RZ, 0xc0, !PT ;  /* 0x0000007f0c097812 */ /* 0x000fe200078ec0ff */
[----:B------:R-:W-:Y:S01]  /*0460*/  STS [R13], R10 ;  /* 0x0000000a0d007388 */ /* 0x000fe20000000800 */
[----:B------:R-:W0:Y:S03]  /*0470*/  LDC.64 R2, c[0x0][0x238] ;  /* 0x00008e00ff027b82 */ /* 0x000e260000000a00 */
[----:B------:R-:W-:Y:S01]  /*0480*/  STS [R13+0x8], R11 ;  /* 0x0000080b0d007388 */ /* 0x000fe20000000800 */
[----:B------:R-:W-:-:S04]  /*0490*/  LEA R12, R9, UR4, 0x3 ;  /* 0x00000004090c7c11 */ /* 0x000fc8000f8e18ff */
[----:B------:R-:W-:Y:S01]  /*04a0*/  BAR.SYNC.DEFER_BLOCKING 0x0 ;  /* 0x0000000000007b1d */ /* 0x000fe20000010000 */
[----:B------:R-:W-:-:S04]  /*04b0*/  PRMT R5, R9, 0x6540, R0 ;  /* 0x0000654009057816 */ /* 0x000fc80000000000 */
[----:B------:R-:W-:Y:S01]  /*04c0*/  LEA.HI R4, R6, R5, RZ, 0x8 ;  /* 0x0000000506047211 */ /* 0x000fe200078f40ff */
[----:B------:R-:W1:Y:S03]  /*04d0*/  LDS R15, [R12] ;  /* 0x000000000c0f7984 */ /* 0x000e660000000800 */
[----:B------:R-:W-:-:S04]  /*04e0*/  LOP3.LUT R8, R4, 0x3fffff00, RZ, 0xc0, !PT ;  /* 0x3fffff0004087812 */ /* 0x000fc800078ec0ff */
[----:B------:R-:W-:Y:S02]  /*04f0*/  IADD3 R8, R5, -R8, RZ ;  /* 0x8000000805087210 */ /* 0x000fe40007ffe0ff */
[----:B------:R-:W-:-:S03]  /*0500*/  SHF.R.S32.HI R4, RZ, 0x8, R4 ;  /* 0x00000008ff047819 */ /* 0x000fc60000011404 */
[----:B------:R-:W-:-:S04]  /*0510*/  IMAD R5, R8, 0x4, R7 ;  /* 0x0000000408057824 */ /* 0x000fc800078e0207 */
[----:B------:R-:W-:Y:S01]  /*0520*/  IMAD R5, R4, 0x1080, R5 ;  /* 0x0000108004057824 */ /* 0x000fe200078e0205 */
[----:B------:R-:W-:-:S03]  /*0530*/  LOP3.LUT R8, R9, 0x80, RZ, 0xfc, !PT ;  /* 0x0000008009087812 */ /* 0x000fc600078efcff */
[----:B0-----:R-:W-:Y:S01]  /*0540*/  IMAD.WIDE R4, R5, 0x4, R2 ;  /* 0x0000000405047825 */ /* 0x001fe200078e0202 */
[----:B------:R-:W-:-:S04]  /*0550*/  LEA R8, R8, UR4, 0x3 ;  /* 0x0000000408087c11 */ /* 0x000fc8000f8e18ff */
[----:B-1----:R0:W-:Y:S02]  /*0560*/  @!P0 STG.E desc[UR6][R4.64], R15 ;  /* 0x0000000f04008986 */ /* 0x0021e4000c101906 */
[----:B0-----:R-:W-:Y:S05]  /*0570*/  @P0 EXIT ;  /* 0x000000000000094d */ /* 0x001fea0003800000 */
[----:B0-----:R-:W0:Y:S01]  /*0580*/  LDS R5, [R8] ;  /* 0x0000000008057984 */ /* 0x001e220000000800 */
[----:B------:R-:W-:-:S05]  /*0590*/  IMAD.SHL.U32 R0, R0, 0x100, RZ ;  /* 0x0000010000007824 */ /* 0x000fca00078e00ff */
[----:B------:R-:W-:-:S04]  /*05a0*/  LOP3.LUT R9, R0, 0x80, R9, 0xfe, !PT ;  /* 0x0000008000097812 */ /* 0x000fc800078efe09 */
[----:B------:R-:W-:-:S04]  /*05b0*/  LEA.HI R6, R6, R9, RZ, 0x8 ;  /* 0x0000000906067211 */ /* 0x000fc800078f40ff */
[----:B------:R-:W-:Y:S02]  /*05c0*/  LOP3.LUT R0, R6, 0x3fffff00, RZ, 0xc0, !PT ;  /* 0x3fffff0006007812 */ /* 0x000fe400078ec0ff */
[----:B------:R-:W-:Y:S02]  /*05d0*/  SHF.R.S32.HI R6, RZ, 0x8, R6 ;  /* 0x00000008ff067819 */ /* 0x000fe40000011406 */
[----:B------:R-:W-:-:S05]  /*05e0*/  IADD3 R0, R9, -R0, RZ ;  /* 0x8000000009007210 */ /* 0x000fca0007ffe0ff */
[----:B------:R-:W-:-:S04]  /*05f0*/  IMAD R7, R0, 0x4, R7 ;  /* 0x0000000400077824 */ /* 0x000fc800078e0207 */
[----:B------:R-:W-:-:S04]  /*0600*/  IMAD R7, R6, 0x1080, R7 ;  /* 0x0000108006077824 */ /* 0x000fc800078e0207 */
[----:B------:R-:W-:-:S05]  /*0610*/  IMAD.WIDE R2, R7, 0x4, R2 ;  /* 0x0000000407027825 */ /* 0x000fca00078e0202 */
[----:B0-----:R-:W-:Y:S01]  /*0620*/  STG.E desc[UR6][R2.64], R5 ;  /* 0x0000000502007986 */ /* 0x001fe2000c101906 */
[----:B------:R-:W-:Y:S05]  /*0630*/  EXIT ;  /* 0x000000000000794d */ /* 0x000fea0003800000 */
.L_x_0:
[----:B------:R-:W-:-:S00]  /*0640*/  BRA `(.L_x_0) ;  /* 0xfffffffc00fc7947 */ /* 0x000fc0000383ffff */
[----:B------:R-:W-:-:S00]  /*0650*/  NOP ;  /* 0x0000000000007918 */ /* 0x000fc00000000000 */
        /* <DEDUP_REMOVED lines=10> */
.L_x_1:


//--------------------- .nv.global.init           --------------------------
	.section	.nv.global.init,"aw",@progbits
.nv.global.init:
	.type		_$_str,@object
	.size		_$_str,(_$_str_$_2 - _$_str)
_$_str:
        /*0000*/ 	.byte	0x5f, 0x5f, 0x43, 0x55, 0x44, 0x41, 0x5f, 0x46, 0x54, 0x5a, 0x00
	.type		_$_str_$_2,@object
	.size		_$_str_$_2,(.L_1 - _$_str_$_2)
_$_str_$_2:
        /*000b*/ 	.byte	0x5f, 0x5f, 0x43, 0x55, 0x44, 0x41, 0x5f, 0x50, 0x52, 0x45, 0x43, 0x5f, 0x53, 0x51, 0x52, 0x54
        /*001b*/ 	.byte	0x00
.L_1:


//--------------------- .nv.shared.triton_poi_fused__native_batch_norm_legit_no_training_relu_59 --------------------------
	.section	.nv.shared.triton_poi_fused__native_batch_norm_legit_no_training_relu_59,"aw",@nobits
	.sectionflags	@""
	.align	16
	.zero		1024


//--------------------- .nv.constant0.triton_poi_fused__native_batch_norm_legit_no_training_relu_59 --------------------------
	.section	.nv.constant0.triton_poi_fused__native_batch_norm_legit_no_training_relu_59,"a",@progbits
	.sectionflags	@""
	.align	4
.nv.constant0.triton_poi_fused__native_batch_norm_legit_no_training_relu_59:
	.zero		584
